//
// Generated by NVIDIA NVVM Compiler
//
// Compiler Build ID: CL-36424714
// Cuda compilation tools, release 13.0, V13.0.88
// Based on NVVM 20.0.0
//

.version 9.0
.target sm_100
.address_size 64

	// .globl	_Z7prodMulPKfS0_Pfi
.extern .func  (.param .b32 func_retval0) vprintf
(
	.param .b64 vprintf_param_0,
	.param .b64 vprintf_param_1
)
;
.global .align 1 .b8 $str[16] = {84, 105, 109, 101, 32, 115, 112, 101, 110, 116, 58, 32, 37, 100, 10};

.visible .entry _Z7prodMulPKfS0_Pfi(
	.param .u64 .ptr .align 1 _Z7prodMulPKfS0_Pfi_param_0,
	.param .u64 .ptr .align 1 _Z7prodMulPKfS0_Pfi_param_1,
	.param .u64 .ptr .align 1 _Z7prodMulPKfS0_Pfi_param_2,
	.param .u32 _Z7prodMulPKfS0_Pfi_param_3
)
{
	.local .align 8 .b8 	__local_depot0[8];
	.reg .b64 	%SP;
	.reg .b64 	%SPL;
	.reg .pred 	%p<11>;
	.reg .b32 	%r<47>;
	.reg .b32 	%f<67>;
	.reg .b64 	%rd<73>;

	mov.u64 	%SPL, __local_depot0;
	cvta.local.u64 	%SP, %SPL;
	ld.param.u64 	%rd15, [_Z7prodMulPKfS0_Pfi_param_0];
	ld.param.u64 	%rd16, [_Z7prodMulPKfS0_Pfi_param_1];
	ld.param.u32 	%r18, [_Z7prodMulPKfS0_Pfi_param_3];
	cvta.to.global.u64 	%rd1, %rd16;
	cvta.to.global.u64 	%rd2, %rd15;
	mov.u32 	%r19, %ntid.x;
	mov.u32 	%r20, %ctaid.x;
	mov.u32 	%r21, %tid.x;
	mad.lo.s32 	%r1, %r19, %r20, %r21;
	mov.u32 	%r22, %ntid.y;
	mov.u32 	%r23, %ctaid.y;
	mov.u32 	%r24, %tid.y;
	mad.lo.s32 	%r2, %r22, %r23, %r24;
	// begin inline asm
	mov.u64 	%rd14, %clock64;
	// end inline asm
	cvt.u32.u64 	%r3, %rd14;
	max.s32 	%r25, %r2, %r1;
	setp.ge.s32 	%p1, %r25, %r18;
	@%p1 bra 	$L__BB0_13;
	mul.lo.s32 	%r4, %r18, %r2;
	and.b32  	%r5, %r18, 7;
	setp.lt.u32 	%p2, %r18, 8;
	mov.f32 	%f66, 0f00000000;
	mov.b32 	%r45, 0;
	@%p2 bra 	$L__BB0_4;
	and.b32  	%r27, %r18, 2147483640;
	neg.s32 	%r43, %r27;
	mul.wide.s32 	%rd17, %r18, 4;
	add.s64 	%rd3, %rd1, %rd17;
	mul.wide.s32 	%rd18, %r18, 8;
	add.s64 	%rd4, %rd1, %rd18;
	mul.wide.s32 	%rd19, %r18, 12;
	add.s64 	%rd5, %rd1, %rd19;
	mul.wide.s32 	%rd20, %r18, 16;
	add.s64 	%rd6, %rd1, %rd20;
	mul.wide.s32 	%rd21, %r18, 24;
	add.s64 	%rd7, %rd1, %rd21;
	mul.wide.s32 	%rd22, %r18, 28;
	add.s64 	%rd8, %rd1, %rd22;
	mul.wide.u32 	%rd23, %r4, 4;
	add.s64 	%rd24, %rd23, %rd2;
	add.s64 	%rd72, %rd24, 16;
	mov.f32 	%f66, 0f00000000;
	mov.u32 	%r42, %r1;
$L__BB0_3:
	.pragma "nounroll";
	and.b32  	%r45, %r18, 2147483640;
	mul.wide.s32 	%rd25, %r42, 4;
	add.s64 	%rd26, %rd3, %rd25;
	add.s64 	%rd27, %rd4, %rd25;
	add.s64 	%rd28, %rd5, %rd25;
	add.s64 	%rd29, %rd6, %rd25;
	mul.wide.s32 	%rd30, %r18, 20;
	add.s64 	%rd31, %rd1, %rd25;
	add.s64 	%rd32, %rd31, %rd30;
	add.s64 	%rd33, %rd7, %rd25;
	add.s64 	%rd34, %rd8, %rd25;
	ld.global.f32 	%f16, [%rd72+-16];
	ld.global.f32 	%f17, [%rd31];
	fma.rn.f32 	%f18, %f16, %f17, %f66;
	ld.global.f32 	%f19, [%rd72+-12];
	ld.global.f32 	%f20, [%rd26];
	fma.rn.f32 	%f21, %f19, %f20, %f18;
	ld.global.f32 	%f22, [%rd72+-8];
	ld.global.f32 	%f23, [%rd27];
	fma.rn.f32 	%f24, %f22, %f23, %f21;
	ld.global.f32 	%f25, [%rd72+-4];
	ld.global.f32 	%f26, [%rd28];
	fma.rn.f32 	%f27, %f25, %f26, %f24;
	ld.global.f32 	%f28, [%rd72];
	ld.global.f32 	%f29, [%rd29];
	fma.rn.f32 	%f30, %f28, %f29, %f27;
	ld.global.f32 	%f31, [%rd72+4];
	ld.global.f32 	%f32, [%rd32];
	fma.rn.f32 	%f33, %f31, %f32, %f30;
	ld.global.f32 	%f34, [%rd72+8];
	ld.global.f32 	%f35, [%rd33];
	fma.rn.f32 	%f36, %f34, %f35, %f33;
	ld.global.f32 	%f37, [%rd72+12];
	ld.global.f32 	%f38, [%rd34];
	fma.rn.f32 	%f66, %f37, %f38, %f36;
	add.s32 	%r43, %r43, 8;
	shl.b32 	%r28, %r18, 3;
	add.s32 	%r42, %r42, %r28;
	add.s64 	%rd72, %rd72, 32;
	setp.ne.s32 	%p3, %r43, 0;
	@%p3 bra 	$L__BB0_3;
$L__BB0_4:
	setp.eq.s32 	%p4, %r5, 0;
	@%p4 bra 	$L__BB0_12;
	and.b32  	%r13, %r18, 3;
	setp.lt.u32 	%p5, %r5, 4;
	@%p5 bra 	$L__BB0_7;
	add.s32 	%r29, %r45, %r4;
	mul.wide.u32 	%rd35, %r29, 4;
	add.s64 	%rd36, %rd2, %rd35;
	ld.global.f32 	%f40, [%rd36];
	mad.lo.s32 	%r30, %r45, %r18, %r1;
	mul.wide.s32 	%rd37, %r30, 4;
	add.s64 	%rd38, %rd1, %rd37;
	ld.global.f32 	%f41, [%rd38];
	fma.rn.f32 	%f42, %f40, %f41, %f66;
	cvt.u64.u32 	%rd39, %r4;
	cvt.u64.u32 	%rd40, %r45;
	add.s64 	%rd41, %rd40, %rd39;
	shl.b64 	%rd42, %rd41, 2;
	add.s64 	%rd43, %rd2, %rd42;
	ld.global.f32 	%f43, [%rd43+4];
	mul.wide.s32 	%rd44, %r18, 4;
	add.s64 	%rd45, %rd38, %rd44;
	ld.global.f32 	%f44, [%rd45];
	fma.rn.f32 	%f45, %f43, %f44, %f42;
	ld.global.f32 	%f46, [%rd43+8];
	add.s64 	%rd46, %rd45, %rd44;
	ld.global.f32 	%f47, [%rd46];
	fma.rn.f32 	%f48, %f46, %f47, %f45;
	ld.global.f32 	%f49, [%rd43+12];
	add.s64 	%rd47, %rd46, %rd44;
	ld.global.f32 	%f50, [%rd47];
	fma.rn.f32 	%f66, %f49, %f50, %f48;
	add.s32 	%r45, %r45, 4;
$L__BB0_7:
	setp.eq.s32 	%p6, %r13, 0;
	@%p6 bra 	$L__BB0_12;
	setp.eq.s32 	%p7, %r13, 1;
	@%p7 bra 	$L__BB0_10;
	add.s32 	%r31, %r45, %r4;
	mul.wide.u32 	%rd48, %r31, 4;
	add.s64 	%rd49, %rd2, %rd48;
	ld.global.f32 	%f52, [%rd49];
	mad.lo.s32 	%r32, %r45, %r18, %r1;
	mul.wide.s32 	%rd50, %r32, 4;
	add.s64 	%rd51, %rd1, %rd50;
	ld.global.f32 	%f53, [%rd51];
	fma.rn.f32 	%f54, %f52, %f53, %f66;
	cvt.u64.u32 	%rd52, %r4;
	cvt.u64.u32 	%rd53, %r45;
	add.s64 	%rd54, %rd53, %rd52;
	shl.b64 	%rd55, %rd54, 2;
	add.s64 	%rd56, %rd2, %rd55;
	ld.global.f32 	%f55, [%rd56+4];
	mul.wide.s32 	%rd57, %r18, 4;
	add.s64 	%rd58, %rd51, %rd57;
	ld.global.f32 	%f56, [%rd58];
	fma.rn.f32 	%f66, %f55, %f56, %f54;
	add.s32 	%r45, %r45, 2;
$L__BB0_10:
	and.b32  	%r33, %r18, 1;
	setp.eq.b32 	%p8, %r33, 1;
	not.pred 	%p9, %p8;
	@%p9 bra 	$L__BB0_12;
	add.s32 	%r34, %r45, %r4;
	mul.wide.u32 	%rd59, %r34, 4;
	add.s64 	%rd60, %rd2, %rd59;
	ld.global.f32 	%f57, [%rd60];
	mad.lo.s32 	%r35, %r45, %r18, %r1;
	mul.wide.s32 	%rd61, %r35, 4;
	add.s64 	%rd62, %rd1, %rd61;
	ld.global.f32 	%f58, [%rd62];
	fma.rn.f32 	%f66, %f57, %f58, %f66;
$L__BB0_12:
	ld.param.u64 	%rd71, [_Z7prodMulPKfS0_Pfi_param_2];
	add.s32 	%r36, %r4, %r1;
	cvta.to.global.u64 	%rd63, %rd71;
	mul.wide.s32 	%rd64, %r36, 4;
	add.s64 	%rd65, %rd63, %rd64;
	st.global.f32 	[%rd65], %f66;
$L__BB0_13:
	// begin inline asm
	mov.u64 	%rd66, %clock64;
	// end inline asm
	or.b32  	%r37, %r2, %r1;
	setp.ne.s32 	%p10, %r37, 0;
	@%p10 bra 	$L__BB0_15;
	cvt.u32.u64 	%r38, %rd66;
	sub.s32 	%r39, %r38, %r3;
	add.u64 	%rd67, %SP, 0;
	add.u64 	%rd68, %SPL, 0;
	st.local.u32 	[%rd68], %r39;
	mov.u64 	%rd69, $str;
	cvta.global.u64 	%rd70, %rd69;
	{ // callseq 0, 0
	.param .b64 param0;
	st.param.b64 	[param0], %rd70;
	.param .b64 param1;
	st.param.b64 	[param1], %rd67;
	.param .b32 retval0;
	call.uni (retval0), 
	vprintf, 
	(
	param0, 
	param1
	);
	ld.param.b32 	%r40, [retval0];
	} // callseq 0
$L__BB0_15:
	ret;

}


// ===== COMPILED SASS (sm_100) =====

	.target	sm_100

	.elftype	@"ET_EXEC"


//--------------------- .note.nv.tkinfo           --------------------------
	.section	.note.nv.tkinfo,"",@"SHT_NOTE"
	.sectionflags	@"SHF_NOTE_NV_TKINFO"
	.tkinfo
        /*0018*/ 	.word	0x00000002
        /*0030*/ 	.string	""
        /*0030*/ 	.string	"ptxas"
        /*0030*/ 	.string	"Cuda compilation tools, release 13.0, V13.0.88"
        /*0030*/ 	.string	"Build cuda_13.0.r13.0/compiler.36424714_0"
        /*0030*/ 	.string	"-arch sm_100 -m 64 "



//--------------------- .note.nv.cuinfo           --------------------------
	.section	.note.nv.cuinfo,"",@"SHT_NOTE"
	.sectionflags	@"SHF_NOTE_NV_CUINFO"
        /*0018*/ 	.short	0x0002
        /*001a*/ 	.short	0x0064
        /*001c*/ 	.short	0x0082
	.zero		2


//--------------------- .nv.info                  --------------------------
	.section	.nv.info,"",@"SHT_CUDA_INFO"
	.align	4


	//----- nvinfo : EIATTR_REGCOUNT
	.align		4
        /*0000*/ 	.byte	0x04, 0x2f
        /*0002*/ 	.short	(.L_2 - .L_1)
	.align		4
.L_1:
        /*0004*/ 	.word	index@(_Z7prodMulPKfS0_Pfi)
        /*0008*/ 	.word	0x0000001e


	//----- nvinfo : EIATTR_FRAME_SIZE
	.align		4
.L_2:
        /*000c*/ 	.byte	0x04, 0x11
        /*000e*/ 	.short	(.L_4 - .L_3)
	.align		4
.L_3:
        /*0010*/ 	.word	index@(_Z7prodMulPKfS0_Pfi)
        /*0014*/ 	.word	0x00000008


	//----- nvinfo : EIATTR_MIN_STACK_SIZE
	.align		4
.L_4:
        /*0018*/ 	.byte	0x04, 0x12
        /*001a*/ 	.short	(.L_6 - .L_5)
	.align		4
.L_5:
        /*001c*/ 	.word	index@(_Z7prodMulPKfS0_Pfi)
        /*0020*/ 	.word	0x00000008
.L_6:


//--------------------- .nv.compat                --------------------------
	.section	.nv.compat,"",@"SHT_CUDA_COMPAT_INFO"
	.align	4
        /*0000*/ 	.byte	0x02, 0x09, 0x00, 0x00, 0x02, 0x02, 0x01, 0x00, 0x02, 0x05, 0x05, 0x00, 0x03, 0x07, 0x01, 0x01
        /*0010*/ 	.byte	0x02, 0x03, 0x00, 0x00, 0x02, 0x06, 0x01, 0x00, 0x04, 0x0b, 0x08, 0x00, 0x09, 0x00, 0x00, 0x00
        /*0020*/ 	.byte	0x00, 0x00, 0x00, 0x00


//--------------------- .nv.info._Z7prodMulPKfS0_Pfi --------------------------
	.section	.nv.info._Z7prodMulPKfS0_Pfi,"",@"SHT_CUDA_INFO"
	.sectionflags	@""
	.align	4


	//----- nvinfo : EIATTR_CUDA_API_VERSION
	.align		4
        /*0000*/ 	.byte	0x04, 0x37
        /*0002*/ 	.short	(.L_8 - .L_7)
.L_7:
        /*0004*/ 	.word	0x00000082


	//----- nvinfo : EIATTR_KPARAM_INFO
	.align		4
.L_8:
        /*0008*/ 	.byte	0x04, 0x17
        /*000a*/ 	.short	(.L_10 - .L_9)
.L_9:
        /*000c*/ 	.word	0x00000000
        /*0010*/ 	.short	0x0003
        /*0012*/ 	.short	0x0018
        /*0014*/ 	.byte	0x00, 0xf0, 0x11, 0x00


	//----- nvinfo : EIATTR_KPARAM_INFO
	.align		4
.L_10:
        /*0018*/ 	.byte	0x04, 0x17
        /*001a*/ 	.short	(.L_12 - .L_11)
.L_11:
        /*001c*/ 	.word	0x00000000
        /*0020*/ 	.short	0x0002
        /*0022*/ 	.short	0x0010
        /*0024*/ 	.byte	0x00, 0xf5, 0x21, 0x00


	//----- nvinfo : EIATTR_KPARAM_INFO
	.align		4
.L_12:
        /*0028*/ 	.byte	0x04, 0x17
        /*002a*/ 	.short	(.L_14 - .L_13)
.L_13:
        /*002c*/ 	.word	0x00000000
        /*0030*/ 	.short	0x0001
        /*0032*/ 	.short	0x0008
        /*0034*/ 	.byte	0x00, 0xf5, 0x21, 0x00


	//----- nvinfo : EIATTR_KPARAM_INFO
	.align		4
.L_14:
        /*0038*/ 	.byte	0x04, 0x17
        /*003a*/ 	.short	(.L_16 - .L_15)
.L_15:
        /*003c*/ 	.word	0x00000000
        /*0040*/ 	.short	0x0000
        /*0042*/ 	.short	0x0000
        /*0044*/ 	.byte	0x00, 0xf5, 0x21, 0x00


	//----- nvinfo : EIATTR_SPARSE_MMA_MASK
	.align		4
.L_16:
        /*0048*/ 	.byte	0x03, 0x50
        /*004a*/ 	.short	0x0000


	//----- nvinfo : EIATTR_MAXREG_COUNT
	.align		4
        /*004c*/ 	.byte	0x03, 0x1b
        /*004e*/ 	.short	0x00ff


	//----- nvinfo : EIATTR_EXTERNS
	.align		4
        /*0050*/ 	.byte	0x04, 0x0f
        /*0052*/ 	.short	(.L_18 - .L_17)


	//   ....[0]....
	.align		4
.L_17:
        /*0054*/ 	.word	index@(vprintf)


	//----- nvinfo : EIATTR_MERCURY_ISA_VERSION
	.align		4
.L_18:
        /*0058*/ 	.byte	0x03, 0x5f
        /*005a*/ 	.short	0x0101


	//----- nvinfo : EIATTR_VRC_CTA_INIT_COUNT
	.align		4
        /*005c*/ 	.byte	0x02, 0x4a
	.zero		1
	.zero		1


	//----- nvinfo : EIATTR_SYSCALL_OFFSETS
	.align		4
        /*0060*/ 	.byte	0x04, 0x46
        /*0062*/ 	.short	(.L_20 - .L_19)


	//   ....[0]....
.L_19:
        /*0064*/ 	.word	0x00000c30


	//----- nvinfo : EIATTR_EXIT_INSTR_OFFSETS
	.align		4
.L_20:
        /*0068*/ 	.byte	0x04, 0x1c
        /*006a*/ 	.short	(.L_22 - .L_21)


	//   ....[0]....
.L_21:
        /*006c*/ 	.word	0x00000b80


	//   ....[1]....
        /*0070*/ 	.word	0x00000c40


	//----- nvinfo : EIATTR_CRS_STACK_SIZE
	.align		4
.L_22:
        /*0074*/ 	.byte	0x04, 0x1e
        /*0076*/ 	.short	(.L_24 - .L_23)
.L_23:
        /*0078*/ 	.word	0x00000000


	//----- nvinfo : EIATTR_CBANK_PARAM_SIZE
	.align		4
.L_24:
        /*007c*/ 	.byte	0x03, 0x19
        /*007e*/ 	.short	0x001c


	//----- nvinfo : EIATTR_PARAM_CBANK
	.align		4
        /*0080*/ 	.byte	0x04, 0x0a
        /*0082*/ 	.short	(.L_26 - .L_25)
	.align		4
.L_25:
        /*0084*/ 	.word	index@(.nv.constant0._Z7prodMulPKfS0_Pfi)
        /*0088*/ 	.short	0x0380
        /*008a*/ 	.short	0x001c


	//----- nvinfo : EIATTR_SW_WAR
	.align		4
.L_26:
        /*008c*/ 	.byte	0x04, 0x36
        /*008e*/ 	.short	(.L_28 - .L_27)
.L_27:
        /*0090*/ 	.word	0x00000008
.L_28:


//--------------------- .nv.callgraph             --------------------------
	.section	.nv.callgraph,"",@"SHT_CUDA_CALLGRAPH"
	.align	4
	.sectionentsize	8
	.align		4
        /*0000*/ 	.word	0x00000000
	.align		4
        /*0004*/ 	.word	0xffffffff
	.align		4
        /*0008*/ 	.word	index@(_Z7prodMulPKfS0_Pfi)
	.align		4
        /*000c*/ 	.word	index@(vprintf)
	.align		4
        /*0010*/ 	.word	0x00000000
	.align		4
        /*0014*/ 	.word	0xfffffffe
	.align		4
        /*0018*/ 	.word	0x00000000
	.align		4
        /*001c*/ 	.word	0xfffffffd
	.align		4
        /*0020*/ 	.word	0x00000000
	.align		4
        /*0024*/ 	.word	0xfffffffc


//--------------------- .nv.constant4             --------------------------
	.section	.nv.constant4,"a",@progbits
	.align	8
	.align		8
.nv.constant4:
        /*0000*/ 	.dword	vprintf
	.align		8
        /*0008*/ 	.dword	$str


//--------------------- .text._Z7prodMulPKfS0_Pfi --------------------------
	.section	.text._Z7prodMulPKfS0_Pfi,"ax",@progbits
	.align	128
        .global         _Z7prodMulPKfS0_Pfi
        .type           _Z7prodMulPKfS0_Pfi,@function
        .size           _Z7prodMulPKfS0_Pfi,(.L_x_8 - _Z7prodMulPKfS0_Pfi)
        .other          _Z7prodMulPKfS0_Pfi,@"STO_CUDA_ENTRY STV_DEFAULT"
_Z7prodMulPKfS0_Pfi:
.text._Z7prodMulPKfS0_Pfi:
[----:B------:R-:W0:Y:S01]  /*0000*/  LDC R1, c[0x0][0x37c] ;  /* 0x0000df00ff017b82 */ /* 0x000e220000000800 */
[----:B------:R-:W1:Y:S01]  /*0010*/  S2R R0, SR_CTAID.X ;  /* 0x0000000000007919 */ /* 0x000e620000002500 */
[----:B------:R-:W2:Y:S01]  /*0020*/  LDCU UR5, c[0x0][0x2fc] ;  /* 0x00005f80ff0577ac */ /* 0x000ea20008000800 */
[----:B0-----:R-:W-:Y:S01]  /*0030*/  IADD3 R1, PT, PT, R1, -0x8, RZ ;  /* 0xfffffff801017810 */ /* 0x001fe20007ffe0ff */
[----:B------:R-:W1:Y:S01]  /*0040*/  S2R R3, SR_TID.X ;  /* 0x0000000000037919 */ /* 0x000e620000002100 */
[----:B------:R-:W0:Y:S02]  /*0050*/  LDCU UR4, c[0x0][0x2f8] ;  /* 0x00005f00ff0477ac */ /* 0x000e240008000800 */
[----:B------:R-:W-:Y:S01]  /*0060*/  R2UR UR24, R1 ;  /* 0x00000000011872ca */ /* 0x000fe200000e0000 */
[----:B------:R-:W3:Y:S01]  /*0070*/  S2R R13, SR_CTAID.Y ;  /* 0x00000000000d7919 */ /* 0x000ee20000002600 */
[----:B------:R-:W1:Y:S01]  /*0080*/  LDCU UR7, c[0x0][0x360] ;  /* 0x00006c00ff0777ac */ /* 0x000e620008000800 */
[----:B------:R-:W3:Y:S01]  /*0090*/  S2R R2, SR_TID.Y ;  /* 0x0000000000027919 */ /* 0x000ee20000002200 */
[----:B------:R-:W3:Y:S09]  /*00a0*/  LDCU UR8, c[0x0][0x364] ;  /* 0x00006c80ff0877ac */ /* 0x000ef20008000800 */
[----:B0-----:R-:W-:-:S04]  /*00b0*/  UIADD3 UR6, UP0, UPT, UR24, UR4, URZ ;  /* 0x0000000418067290 */ /* 0x001fc8000ff1e0ff */
[----:B--2---:R-:W-:Y:S01]  /*00c0*/  UIADD3.X UR5, UPT, UPT, URZ, UR5, URZ, UP0, !UPT ;  /* 0x00000005ff057290 */ /* 0x004fe200087fe4ff */
[----:B-1----:R-:W-:Y:S02]  /*00d0*/  IMAD R0, R0, UR7, R3 ;  /* 0x0000000700007c24 */ /* 0x002fe4000f8e0203 */
[----:B---3--:R-:W-:Y:S01]  /*00e0*/  IMAD R13, R13, UR8, R2 ;  /* 0x000000080d0d7c24 */ /* 0x008fe2000f8e0202 */
[----:B------:R-:W0:Y:S01]  /*00f0*/  S2UR UR14, SR_CLOCKLO ;  /* 0x00000000000e79c3 */ /* 0x000e220000005000 */
[----:B------:R-:W1:Y:S03]  /*0100*/  LDCU UR15, c[0x0][0x398] ;  /* 0x00007300ff0f77ac */ /* 0x000e660008000800 */
[----:B------:R-:W-:Y:S01]  /*0110*/  VIMNMX R2, PT, PT, R0, R13, !PT ;  /* 0x0000000d00027248 */ /* 0x000fe20007fe0100 */
[----:B------:R-:W-:Y:S03]  /*0120*/  BSSY.RECONVERGENT B0, `(.L_x_0) ;  /* 0x00000a3000007945 */ /* 0x000fe60003800200 */
[----:B-1----:R-:W-:-:S13]  /*0130*/  ISETP.GE.AND P0, PT, R2, UR15, PT ;  /* 0x0000000f02007c0c */ /* 0x002fda000bf06270 */
[----:B0-----:R-:W-:Y:S05]  /*0140*/  @P0 BRA `(.L_x_1) ;  /* 0x0000000800800947 */ /* 0x001fea0003800000 */
[----:B------:R-:W-:Y:S01]  /*0150*/  UISETP.GE.U32.AND UP0, UPT, UR15, 0x8, UPT ;  /* 0x000000080f00788c */ /* 0x000fe2000bf06070 */
[----:B------:R-:W-:Y:S02]  /*0160*/  HFMA2 R17, -RZ, RZ, 0, 0 ;  /* 0x00000000ff117431 */ /* 0x000fe400000001ff */
[----:B------:R-:W-:Y:S01]  /*0170*/  IMAD R15, R13, UR15, RZ ;  /* 0x0000000f0d0f7c24 */ /* 0x000fe2000f8e02ff */
[----:B------:R-:W0:Y:S01]  /*0180*/  LDCU.64 UR16, c[0x0][0x358] ;  /* 0x00006b00ff1077ac */ /* 0x000e220008000a00 */
[----:B------:R-:W-:-:S04]  /*0190*/  UMOV UR4, URZ ;  /* 0x000000ff00047c82 */ /* 0x000fc80008000000 */
[----:B------:R-:W-:Y:S05]  /*01a0*/  BRA.U !UP0, `(.L_x_2) ;  /* 0x0000000508147547 */ /* 0x000fea000b800000 */
[----:B------:R-:W1:Y:S01]  /*01b0*/  LDCU.128 UR20, c[0x0][0x380] ;  /* 0x00007000ff1477ac */ /* 0x000e620008000c00 */
[----:B------:R-:W-:Y:S01]  /*01c0*/  MOV R17, RZ ;  /* 0x000000ff00117202 */ /* 0x000fe20000000f00 */
[----:B------:R-:W-:Y:S01]  /*01d0*/  IMAD.MOV.U32 R14, RZ, RZ, R0 ;  /* 0x000000ffff0e7224 */ /* 0x000fe200078e0000 */
[----:B------:R-:W-:-:S04]  /*01e0*/  ULOP3.LUT UR4, UR15, 0x7ffffff8, URZ, 0xc0, !UPT ;  /* 0x7ffffff80f047892 */ /* 0x000fc8000f8ec0ff */
[----:B------:R-:W-:Y:S01]  /*01f0*/  UIADD3 UR4, UPT, UPT, -UR4, URZ, URZ ;  /* 0x000000ff04047290 */ /* 0x000fe2000fffe1ff */
[----:B-1----:R-:W-:Y:S01]  /*0200*/  MOV R2, UR20 ;  /* 0x0000001400027c02 */ /* 0x002fe20008000f00 */
[----:B------:R-:W-:Y:S01]  /*0210*/  IMAD.U32 R3, RZ, RZ, UR21 ;  /* 0x00000015ff037e24 */ /* 0x000fe2000f8e00ff */
[----:B------:R-:W-:Y:S02]  /*0220*/  UIMAD.WIDE UR8, UR15, 0x10, UR22 ;  /* 0x000000100f0878a5 */ /* 0x000fe4000f8e0216 */
[----:B------:R-:W-:Y:S01]  /*0230*/  UIMAD.WIDE UR10, UR15, 0x18, UR22 ;  /* 0x000000180f0a78a5 */ /* 0x000fe2000f8e0216 */
[----:B------:R-:W-:Y:S01]  /*0240*/  IMAD.WIDE.U32 R2, R15, 0x4, R2 ;  /* 0x000000040f027825 */ /* 0x000fe200078e0002 */
[----:B------:R-:W-:Y:S02]  /*0250*/  UIMAD.WIDE UR12, UR15, 0x1c, UR22 ;  /* 0x0000001c0f0c78a5 */ /* 0x000fe4000f8e0216 */
[----:B------:R-:W-:-:S04]  /*0260*/  IADD3 R6, P0, PT, R2, 0x10, RZ ;  /* 0x0000001002067810 */ /* 0x000fc80007f1e0ff */
[----:B------:R-:W-:-:S09]  /*0270*/  IADD3.X R7, PT, PT, RZ, R3, RZ, P0, !PT ;  /* 0x00000003ff077210 */ /* 0x000fd200007fe4ff */
.L_x_3:
[----:B------:R-:W-:Y:S01]  /*0280*/  UIMAD.WIDE UR18, UR15, 0x4, UR22 ;  /* 0x000000040f1278a5 */ /* 0x000fe2000f8e0216 */
[----:B------:R-:W-:Y:S01]  /*0290*/  IMAD.MOV.U32 R11, RZ, RZ, 0x4 ;  /* 0x00000004ff0b7424 */ /* 0x000fe200078e00ff */
[----:B------:R-:W-:-:S03]  /*02a0*/  UIMAD.WIDE UR20, UR15, 0x8, UR22 ;  /* 0x000000080f1478a5 */ /* 0x000fc6000f8e0216 */
[C---:B------:R-:W-:Y:S01]  /*02b0*/  IMAD.WIDE R10, R14.reuse, R11, UR22 ;  /* 0x000000160e0a7e25 */ /* 0x040fe2000f8e020b */
[----:B------:R-:W-:Y:S02]  /*02c0*/  MOV R2, UR18 ;  /* 0x0000001200027c02 */ /* 0x000fe40008000f00 */
[----:B------:R-:W-:Y:S01]  /*02d0*/  MOV R3, UR19 ;  /* 0x0000001300037c02 */ /* 0x000fe20008000f00 */
[----:B------:R-:W-:Y:S01]  /*02e0*/  UIMAD.WIDE UR18, UR15, 0xc, UR22 ;  /* 0x0000000c0f1278a5 */ /* 0x000fe2000f8e0216 */
[----:B------:R-:W-:Y:S01]  /*02f0*/  MOV R26, UR20 ;  /* 0x00000014001a7c02 */ /* 0x000fe20008000f00 */
[----:B0-----:R-:W2:Y:S01]  /*0300*/  LDG.E R12, desc[UR16][R10.64] ;  /* 0x000000100a0c7981 */ /* 0x001ea2000c1e1900 */
[----:B------:R-:W-:Y:S01]  /*0310*/  IMAD.WIDE R2, R14, 0x4, R2 ;  /* 0x000000040e027825 */ /* 0x000fe200078e0202 */
[----:B------:R-:W-:-:S04]  /*0320*/  MOV R27, UR21 ;  /* 0x00000015001b7c02 */ /* 0x000fc80008000f00 */
[----:B------:R0:W3:Y:S01]  /*0330*/  LDG.E R21, desc[UR16][R2.64] ;  /* 0x0000001002157981 */ /* 0x0000e2000c1e1900 */
[----:B------:R-:W-:Y:S01]  /*0340*/  MOV R4, UR18 ;  /* 0x0000001200047c02 */ /* 0x000fe20008000f00 */
[----:B------:R-:W-:Y:S01]  /*0350*/  IMAD.WIDE R26, R14, 0x4, R26 ;  /* 0x000000040e1a7825 */ /* 0x000fe200078e021a */
[----:B------:R-:W-:-:S03]  /*0360*/  MOV R5, UR19 ;  /* 0x0000001300057c02 */ /* 0x000fc60008000f00 */
[----:B------:R-:W-:Y:S01]  /*0370*/  IMAD.MOV.U32 R9, RZ, RZ, 0x4 ;  /* 0x00000004ff097424 */ /* 0x000fe200078e00ff */
[----:B------:R1:W4:Y:S01]  /*0380*/  LDG.E R19, desc[UR16][R26.64] ;  /* 0x000000101a137981 */ /* 0x000322000c1e1900 */
[----:B0-----:R-:W-:Y:S01]  /*0390*/  MOV R2, R6 ;  /* 0x0000000600027202 */ /* 0x001fe20000000f00 */
[----:B------:R-:W-:Y:S01]  /*03a0*/  IMAD.MOV.U32 R3, RZ, RZ, R7 ;  /* 0x000000ffff037224 */ /* 0x000fe200078e0007 */
[----:B------:R-:W-:-:S04]  /*03b0*/  MOV R7, UR15 ;  /* 0x0000000f00077c02 */ /* 0x000fc80008000f00 */
[----:B------:R-:W2:Y:S01]  /*03c0*/  LDG.E R16, desc[UR16][R2.64+-0x10] ;  /* 0xfffff01002107981 */ /* 0x000ea2000c1e1900 */
[----:B------:R-:W-:-:S03]  /*03d0*/  IMAD.WIDE R4, R14, 0x4, R4 ;  /* 0x000000040e047825 */ /* 0x000fc600078e0204 */
[----:B------:R-:W3:Y:S01]  /*03e0*/  LDG.E R20, desc[UR16][R2.64+-0xc] ;  /* 0xfffff41002147981 */ /* 0x000ee2000c1e1900 */
[----:B------:R-:W-:-:S04]  /*03f0*/  IMAD.WIDE R6, R7, 0x14, R10 ;  /* 0x0000001407067825 */ /* 0x000fc800078e020a */
[----:B------:R-:W-:Y:S01]  /*0400*/  HFMA2 R11, -RZ, RZ, 0, 2.384185791015625e-07 ;  /* 0x00000004ff0b7431 */ /* 0x000fe200000001ff */
[----:B------:R-:W4:Y:S01]  /*0410*/  LDG.E R18, desc[UR16][R2.64+-0x8] ;  /* 0xfffff81002127981 */ /* 0x000f22000c1e1900 */
[----:B------:R-:W-:-:S03]  /*0420*/  IMAD.WIDE R8, R14, R9, UR8 ;  /* 0x000000080e087e25 */ /* 0x000fc6000f8e0209 */
[----:B------:R0:W5:Y:S04]  /*0430*/  LDG.E R23, desc[UR16][R4.64] ;  /* 0x0000001004177981 */ /* 0x000168000c1e1900 */
[----:B------:R-:W5:Y:S01]  /*0440*/  LDG.E R22, desc[UR16][R2.64+-0x4] ;  /* 0xfffffc1002167981 */ /* 0x000f62000c1e1900 */
[----:B-1----:R-:W-:Y:S01]  /*0450*/  MOV R27, 0x4 ;  /* 0x00000004001b7802 */ /* 0x002fe20000000f00 */
[C---:B------:R-:W-:Y:S02]  /*0460*/  IMAD.WIDE R10, R14.reuse, R11, UR10 ;  /* 0x0000000a0e0a7e25 */ /* 0x040fe4000f8e020b */
[----:B------:R-:W5:Y:S04]  /*0470*/  LDG.E R9, desc[UR16][R8.64] ;  /* 0x0000001008097981 */ /* 0x000f68000c1e1900 */
[----:B------:R-:W5:Y:S01]  /*0480*/  LDG.E R24, desc[UR16][R2.64] ;  /* 0x0000001002187981 */ /* 0x000f62000c1e1900 */
[----:B0-----:R-:W-:-:S03]  /*0490*/  IMAD.WIDE R4, R14, R27, UR12 ;  /* 0x0000000c0e047e25 */ /* 0x001fc6000f8e021b */
[----:B------:R-:W5:Y:S04]  /*04a0*/  LDG.E R6, desc[UR16][R6.64] ;  /* 0x0000001006067981 */ /* 0x000f68000c1e1900 */
[----:B------:R-:W5:Y:S04]  /*04b0*/  LDG.E R25, desc[UR16][R2.64+0x4] ;  /* 0x0000041002197981 */ /* 0x000f68000c1e1900 */
[----:B------:R-:W5:Y:S04]  /*04c0*/  LDG.E R11, desc[UR16][R10.64] ;  /* 0x000000100a0b7981 */ /* 0x000f68000c1e1900 */
[----:B------:R-:W5:Y:S04]  /*04d0*/  LDG.E R26, desc[UR16][R2.64+0x8] ;  /* 0x00000810021a7981 */ /* 0x000f68000c1e1900 */
[----:B------:R0:W5:Y:S04]  /*04e0*/  LDG.E R4, desc[UR16][R4.64] ;  /* 0x0000001004047981 */ /* 0x000168000c1e1900 */
[----:B------:R-:W5:Y:S01]  /*04f0*/  LDG.E R27, desc[UR16][R2.64+0xc] ;  /* 0x00000c10021b7981 */ /* 0x000f62000c1e1900 */
[----:B------:R-:W-:-:S04]  /*0500*/  UIADD3 UR4, UPT, UPT, UR4, 0x8, URZ ;  /* 0x0000000804047890 */ /* 0x000fc8000fffe0ff */
[----:B------:R-:W-:Y:S01]  /*0510*/  UISETP.NE.AND UP0, UPT, UR4, URZ, UPT ;  /* 0x000000ff0400728c */ /* 0x000fe2000bf05270 */
[----:B0-----:R-:W-:-:S04]  /*0520*/  MOV R5, UR15 ;  /* 0x0000000f00057c02 */ /* 0x001fc80008000f00 */
[----:B------:R-:W-:Y:S01]  /*0530*/  LEA R14, R5, R14, 0x3 ;  /* 0x0000000e050e7211 */ /* 0x000fe200078e18ff */
[----:B--2---:R-:W-:-:S04]  /*0540*/  FFMA R17, R16, R12, R17 ;  /* 0x0000000c10117223 */ /* 0x004fc80000000011 */
[----:B---3--:R-:W-:-:S04]  /*0550*/  FFMA R17, R20, R21, R17 ;  /* 0x0000001514117223 */ /* 0x008fc80000000011 */
[----:B----4-:R-:W-:-:S04]  /*0560*/  FFMA R17, R18, R19, R17 ;  /* 0x0000001312117223 */ /* 0x010fc80000000011 */
[----:B-----5:R-:W-:-:S04]  /*0570*/  FFMA R17, R22, R23, R17 ;  /* 0x0000001716117223 */ /* 0x020fc80000000011 */
[----:B------:R-:W-:-:S04]  /*0580*/  FFMA R24, R24, R9, R17 ;  /* 0x0000000918187223 */ /* 0x000fc80000000011 */
[----:B------:R-:W-:Y:S01]  /*0590*/  FFMA R25, R25, R6, R24 ;  /* 0x0000000619197223 */ /* 0x000fe20000000018 */
[----:B------:R-:W-:-:S03]  /*05a0*/  IADD3 R6, P0, PT, R2, 0x20, RZ ;  /* 0x0000002002067810 */ /* 0x000fc60007f1e0ff */
[----:B------:R-:W-:Y:S02]  /*05b0*/  FFMA R26, R26, R11, R25 ;  /* 0x0000000b1a1a7223 */ /* 0x000fe40000000019 */
[----:B------:R-:W-:Y:S02]  /*05c0*/  IMAD.X R7, RZ, RZ, R3, P0 ;  /* 0x000000ffff077224 */ /* 0x000fe400000e0603 */
[----:B------:R-:W-:Y:S01]  /*05d0*/  FFMA R17, R27, R4, R26 ;  /* 0x000000041b117223 */ /* 0x000fe2000000001a */
[----:B------:R-:W-:Y:S06]  /*05e0*/  BRA.U UP0, `(.L_x_3) ;  /* 0xfffffffd00247547 */ /* 0x000fec000b83ffff */
[----:B------:R-:W-:-:S12]  /*05f0*/  ULOP3.LUT UR4, UR15, 0x7ffffff8, URZ, 0xc0, !UPT ;  /* 0x7ffffff80f047892 */ /* 0x000fd8000f8ec0ff */
.L_x_2:
[----:B------:R-:W-:-:S04]  /*0600*/  ULOP3.LUT UR8, UR15, 0x7, URZ, 0xc0, !UPT ;  /* 0x000000070f087892 */ /* 0x000fc8000f8ec0ff */
[----:B------:R-:W-:-:S09]  /*0610*/  UISETP.NE.AND UP0, UPT, UR8, URZ, UPT ;  /* 0x000000ff0800728c */ /* 0x000fd2000bf05270 */
[----:B------:R-:W-:Y:S05]  /*0620*/  BRA.U !UP0, `(.L_x_4) ;  /* 0x0000000508387547 */ /* 0x000fea000b800000 */
[----:B------:R-:W-:Y:S02]  /*0630*/  UISETP.GE.U32.AND UP0, UPT, UR8, 0x4, UPT ;  /* 0x000000040800788c */ /* 0x000fe4000bf06070 */
[----:B------:R-:W-:-:S04]  /*0640*/  ULOP3.LUT UR7, UR15, 0x3, URZ, 0xc0, !UPT ;  /* 0x000000030f077892 */ /* 0x000fc8000f8ec0ff */
[----:B------:R-:W-:-:S03]  /*0650*/  UISETP.NE.AND UP1, UPT, UR7, URZ, UPT ;  /* 0x000000ff0700728c */ /* 0x000fc6000bf25270 */
[----:B------:R-:W-:Y:S08]  /*0660*/  BRA.U !UP0, `(.L_x_5) ;  /* 0x00000001087c7547 */ /* 0x000ff0000b800000 */
[----:B------:R-:W1:Y:S01]  /*0670*/  LDC.64 R4, c[0x0][0x388] ;  /* 0x0000e200ff047b82 */ /* 0x000e620000000a00 */
[----:B------:R-:W2:Y:S01]  /*0680*/  LDCU.64 UR8, c[0x0][0x380] ;  /* 0x00007000ff0877ac */ /* 0x000ea20008000a00 */
[----:B------:R-:W-:Y:S02]  /*0690*/  MOV R9, UR4 ;  /* 0x0000000400097c02 */ /* 0x000fe40008000f00 */
[C---:B------:R-:W-:Y:S02]  /*06a0*/  IADD3 R3, PT, PT, R15.reuse, UR4, RZ ;  /* 0x000000040f037c10 */ /* 0x040fe4000fffe0ff */
[----:B------:R-:W-:Y:S01]  /*06b0*/  IADD3 R10, P0, PT, R15, UR4, RZ ;  /* 0x000000040f0a7c10 */ /* 0x000fe2000ff1e0ff */
[----:B------:R-:W-:Y:S01]  /*06c0*/  IMAD R9, R9, UR15, R0 ;  /* 0x0000000f09097c24 */ /* 0x000fe2000f8e0200 */
[----:B------:R-:W3:Y:S01]  /*06d0*/  LDC.64 R6, c[0x0][0x380] ;  /* 0x0000e000ff067b82 */ /* 0x000ee20000000a00 */
[----:B------:R-:W-:Y:S02]  /*06e0*/  MOV R11, UR15 ;  /* 0x0000000f000b7c02 */ /* 0x000fe40008000f00 */
[----:B------:R-:W-:Y:S01]  /*06f0*/  MOV R19, UR15 ;  /* 0x0000000f00137c02 */ /* 0x000fe20008000f00 */
[----:B-1----:R-:W-:-:S04]  /*0700*/  IMAD.WIDE R4, R9, 0x4, R4 ;  /* 0x0000000409047825 */ /* 0x002fc800078e0204 */
[----:B------:R-:W-:Y:S02]  /*0710*/  IMAD.U32 R9, RZ, RZ, UR15 ;  /* 0x0000000fff097e24 */ /* 0x000fe4000f8e00ff */
[----:B---3--:R-:W-:Y:S01]  /*0720*/  IMAD.WIDE.U32 R6, R3, 0x4, R6 ;  /* 0x0000000403067825 */ /* 0x008fe200078e0006 */
[----:B------:R-:W-:Y:S02]  /*0730*/  IADD3.X R3, PT, PT, RZ, RZ, RZ, P0, !PT ;  /* 0x000000ffff037210 */ /* 0x000fe400007fe4ff */
[C---:B--2---:R-:W-:Y:S01]  /*0740*/  LEA R2, P0, R10.reuse, UR8, 0x2 ;  /* 0x000000080a027c11 */ /* 0x044fe2000f8010ff */
[----:B------:R-:W-:Y:S02]  /*0750*/  IMAD.WIDE R8, R9, 0x4, R4 ;  /* 0x0000000409087825 */ /* 0x000fe400078e0204 */
[----:B0-----:R-:W2:Y:S01]  /*0760*/  LDG.E R6, desc[UR16][R6.64] ;  /* 0x0000001006067981 */ /* 0x001ea2000c1e1900 */
[----:B------:R-:W-:-:S03]  /*0770*/  LEA.HI.X R3, R10, UR9, R3, 0x2, P0 ;  /* 0x000000090a037c11 */ /* 0x000fc600080f1403 */
[----:B------:R-:W2:Y:S01]  /*0780*/  LDG.E R4, desc[UR16][R4.64] ;  /* 0x0000001004047981 */ /* 0x000ea2000c1e1900 */
[----:B------:R-:W-:-:S03]  /*0790*/  IMAD.WIDE R10, R11, 0x4, R8 ;  /* 0x000000040b0a7825 */ /* 0x000fc600078e0208 */
[----:B------:R-:W3:Y:S04]  /*07a0*/  LDG.E R12, desc[UR16][R8.64] ;  /* 0x00000010080c7981 */ /* 0x000ee8000c1e1900 */
[----:B------:R-:W3:Y:S01]  /*07b0*/  LDG.E R21, desc[UR16][R2.64+0x4] ;  /* 0x0000041002157981 */ /* 0x000ee2000c1e1900 */
[----:B------:R-:W-:-:S03]  /*07c0*/  IMAD.WIDE R18, R19, 0x4, R10 ;  /* 0x0000000413127825 */ /* 0x000fc600078e020a */
[----:B------:R-:W4:Y:S04]  /*07d0*/  LDG.E R14, desc[UR16][R10.64] ;  /* 0x000000100a0e7981 */ /* 0x000f28000c1e1900 */
[----:B------:R-:W4:Y:S04]  /*07e0*/  LDG.E R23, desc[UR16][R2.64+0x8] ;  /* 0x0000081002177981 */ /* 0x000f28000c1e1900 */
[----:B------:R-:W5:Y:S04]  /*07f0*/  LDG.E R25, desc[UR16][R2.64+0xc] ;  /* 0x00000c1002197981 */ /* 0x000f68000c1e1900 */
[----:B------:R-:W5:Y:S01]  /*0800*/  LDG.E R18, desc[UR16][R18.64] ;  /* 0x0000001012127981 */ /* 0x000f62000c1e1900 */
[----:B------:R-:W-:Y:S01]  /*0810*/  UIADD3 UR4, UPT, UPT, UR4, 0x4, URZ ;  /* 0x0000000404047890 */ /* 0x000fe2000fffe0ff */
[----:B--2---:R-:W-:-:S04]  /*0820*/  FFMA R6, R6, R4, R17 ;  /* 0x0000000406067223 */ /* 0x004fc80000000011 */
[----:B---3--:R-:W-:-:S04]  /*0830*/  FFMA R6, R21, R12, R6 ;  /* 0x0000000c15067223 */ /* 0x008fc80000000006 */
[----:B----4-:R-:W-:-:S04]  /*0840*/  FFMA R6, R23, R14, R6 ;  /* 0x0000000e17067223 */ /* 0x010fc80000000006 */
[----:B-----5:R-:W-:-:S07]  /*0850*/  FFMA R17, R25, R18, R6 ;  /* 0x0000001219117223 */ /* 0x020fce0000000006 */
.L_x_5:
[----:B------:R-:W-:Y:S05]  /*0860*/  BRA.U !UP1, `(.L_x_4) ;  /* 0x0000000109a87547 */ /* 0x000fea000b800000 */
[----:B------:R-:W-:Y:S01]  /*0870*/  UISETP.NE.AND UP0, UPT, UR7, 0x1, UPT ;  /* 0x000000010700788c */ /* 0x000fe2000bf05270 */
[----:B------:R-:W-:Y:S01]  /*0880*/  MOV R7, UR4 ;  /* 0x0000000400077c02 */ /* 0x000fe20008000f00 */
[----:B------:R-:W-:Y:S02]  /*0890*/  ULOP3.LUT UR7, UR15, 0x1, URZ, 0xc0, !UPT ;  /* 0x000000010f077892 */ /* 0x000fe4000f8ec0ff */
[----:B------:R-:W-:Y:S02]  /*08a0*/  MOV R19, UR15 ;  /* 0x0000000f00137c02 */ /* 0x000fe40008000f00 */
[----:B------:R-:W-:Y:S01]  /*08b0*/  UISETP.NE.U32.AND UP1, UPT, UR7, 0x1, UPT ;  /* 0x000000010700788c */ /* 0x000fe2000bf25070 */
[----:B------:R-:W-:-:S04]  /*08c0*/  PLOP3.LUT P1, PT, PT, PT, UP0, 0x80, 0x8 ;  /* 0x000000000008781c */ /* 0x000fc80003f2f008 */
[----:B------:R-:W1:Y:S01]  /*08d0*/  @UP0 LDCU.128 UR8, c[0x0][0x380] ;  /* 0x00007000ff0807ac */ /* 0x000e620008000c00 */
[----:B------:R-:W-:Y:S01]  /*08e0*/  PLOP3.LUT P0, PT, PT, PT, UP1, 0x80, 0x8 ;  /* 0x000000000008781c */ /* 0x000fe20003f0f018 */
[----:B------:R-:W2:Y:S04]  /*08f0*/  @UP0 LDCU.64 UR12, c[0x0][0x380] ;  /* 0x00007000ff0c07ac */ /* 0x000ea80008000a00 */
[----:B------:R-:W3:Y:S03]  /*0900*/  @!UP1 LDCU.128 UR20, c[0x0][0x380] ;  /* 0x00007000ff1497ac */ /* 0x000ee60008000c00 */
[C---:B------:R-:W-:Y:S01]  /*0910*/  @P1 VIADD R3, R15.reuse, UR4 ;  /* 0x000000040f031c36 */ /* 0x040fe20008000000 */
[----:B------:R-:W-:Y:S01]  /*0920*/  @P1 IADD3 R6, P2, PT, R15, UR4, RZ ;  /* 0x000000040f061c10 */ /* 0x000fe2000ff5e0ff */
[----:B------:R-:W-:Y:S01]  /*0930*/  @UP0 UIADD3 UR4, UPT, UPT, UR4, 0x2, URZ ;  /* 0x0000000204040890 */ /* 0x000fe2000fffe0ff */
[----:B-1----:R-:W-:Y:S01]  /*0940*/  MOV R10, UR8 ;  /* 0x00000008000a7c02 */ /* 0x002fe20008000f00 */
[----:B------:R-:W-:Y:S01]  /*0950*/  IMAD.U32 R4, RZ, RZ, UR10 ;  /* 0x0000000aff047e24 */ /* 0x000fe2000f8e00ff */
[----:B------:R-:W-:-:S02]  /*0960*/  MOV R11, UR9 ;  /* 0x00000009000b7c02 */ /* 0x000fc40008000f00 */
[----:B------:R-:W-:Y:S01]  /*0970*/  MOV R5, UR11 ;  /* 0x0000000b00057c02 */ /* 0x000fe20008000f00 */
[----:B------:R-:W-:-:S04]  /*0980*/  @P1 IMAD.WIDE.U32 R10, R3, 0x4, R10 ;  /* 0x00000004030a1825 */ /* 0x000fc800078e000a */
[----:B------:R-:W-:Y:S01]  /*0990*/  @P1 IMAD R3, R7, UR15, R0 ;  /* 0x0000000f07031c24 */ /* 0x000fe2000f8e0200 */
[----:B------:R-:W-:Y:S01]  /*09a0*/  @P1 IADD3.X R7, PT, PT, RZ, RZ, RZ, P2, !PT ;  /* 0x000000ffff071210 */ /* 0x000fe200017fe4ff */
[----:B------:R-:W-:Y:S01]  /*09b0*/  IMAD.U32 R23, RZ, RZ, UR4 ;  /* 0x00000004ff177e24 */ /* 0x000fe2000f8e00ff */
[C---:B--2---:R-:W-:Y:S01]  /*09c0*/  @P1 LEA R2, P2, R6.reuse, UR12, 0x2 ;  /* 0x0000000c06021c11 */ /* 0x044fe2000f8410ff */
[----:B------:R-:W-:Y:S01]  /*09d0*/  @P1 IMAD.WIDE R4, R3, 0x4, R4 ;  /* 0x0000000403041825 */ /* 0x000fe200078e0204 */
[----:B---3--:R-:W-:Y:S01]  /*09e0*/  MOV R8, UR20 ;  /* 0x0000001400087c02 */ /* 0x008fe20008000f00 */
[----:B0-----:R-:W2:Y:S01]  /*09f0*/  @P1 LDG.E R10, desc[UR16][R10.64] ;  /* 0x000000100a0a1981 */ /* 0x001ea2000c1e1900 */
[----:B------:R-:W-:Y:S01]  /*0a00*/  @P1 LEA.HI.X R3, R6, UR13, R7, 0x2, P2 ;  /* 0x0000000d06031c11 */ /* 0x000fe200090f1407 */
[----:B------:R-:W-:Y:S01]  /*0a10*/  IMAD.U32 R6, RZ, RZ, UR22 ;  /* 0x00000016ff067e24 */ /* 0x000fe2000f8e00ff */
[----:B------:R-:W-:Y:S01]  /*0a20*/  MOV R9, UR21 ;  /* 0x0000001500097c02 */ /* 0x000fe20008000f00 */
[----:B------:R-:W-:Y:S01]  /*0a30*/  @P1 IMAD.WIDE R18, R19, 0x4, R4 ;  /* 0x0000000413121825 */ /* 0x000fe200078e0204 */
[----:B------:R-:W-:Y:S01]  /*0a40*/  @!P0 IADD3 R21, PT, PT, R15, UR4, RZ ;  /* 0x000000040f158c10 */ /* 0x000fe2000fffe0ff */
[----:B------:R-:W2:Y:S01]  /*0a50*/  @P1 LDG.E R4, desc[UR16][R4.64] ;  /* 0x0000001004041981 */ /* 0x000ea2000c1e1900 */
[----:B------:R-:W-:Y:S01]  /*0a60*/  MOV R7, UR23 ;  /* 0x0000001700077c02 */ /* 0x000fe20008000f00 */
[----:B------:R-:W-:-:S02]  /*0a70*/  @!P0 IMAD R23, R23, UR15, R0 ;  /* 0x0000000f17178c24 */ /* 0x000fc4000f8e0200 */
[----:B------:R-:W-:Y:S01]  /*0a80*/  @!P0 IMAD.WIDE.U32 R8, R21, 0x4, R8 ;  /* 0x0000000415088825 */ /* 0x000fe200078e0008 */
[----:B------:R-:W3:Y:S03]  /*0a90*/  @P1 LDG.E R18, desc[UR16][R18.64] ;  /* 0x0000001012121981 */ /* 0x000ee6000c1e1900 */
[----:B------:R-:W-:Y:S01]  /*0aa0*/  @!P0 IMAD.WIDE R6, R23, 0x4, R6 ;  /* 0x0000000417068825 */ /* 0x000fe200078e0206 */
[----:B------:R-:W3:Y:S04]  /*0ab0*/  @P1 LDG.E R3, desc[UR16][R2.64+0x4] ;  /* 0x0000041002031981 */ /* 0x000ee8000c1e1900 */
[----:B------:R-:W4:Y:S04]  /*0ac0*/  @!P0 LDG.E R8, desc[UR16][R8.64] ;  /* 0x0000001008088981 */ /* 0x000f28000c1e1900 */
[----:B------:R-:W4:Y:S01]  /*0ad0*/  @!P0 LDG.E R6, desc[UR16][R6.64] ;  /* 0x0000001006068981 */ /* 0x000f22000c1e1900 */
[----:B--2---:R-:W-:-:S04]  /*0ae0*/  @P1 FFMA R10, R10, R4, R17 ;  /* 0x000000040a0a1223 */ /* 0x004fc80000000011 */
[----:B---3--:R-:W-:-:S04]  /*0af0*/  @P1 FFMA R17, R3, R18, R10 ;  /* 0x0000001203111223 */ /* 0x008fc8000000000a */
[----:B----4-:R-:W-:-:S07]  /*0b00*/  @!P0 FFMA R17, R8, R6, R17 ;  /* 0x0000000608118223 */ /* 0x010fce0000000011 */
.L_x_4:
[----:B------:R-:W1:Y:S01]  /*0b10*/  LDC.64 R2, c[0x0][0x390] ;  /* 0x0000e400ff027b82 */ /* 0x000e620000000a00 */
[----:B------:R-:W-:-:S05]  /*0b20*/  IADD3 R15, PT, PT, R0, R15, RZ ;  /* 0x0000000f000f7210 */ /* 0x000fca0007ffe0ff */
[----:B-1----:R-:W-:-:S05]  /*0b30*/  IMAD.WIDE R2, R15, 0x4, R2 ;  /* 0x000000040f027825 */ /* 0x002fca00078e0202 */
[----:B0-----:R0:W-:Y:S02]  /*0b40*/  STG.E desc[UR16][R2.64], R17 ;  /* 0x0000001102007986 */ /* 0x0011e4000c101910 */
.L_x_1:
[----:B------:R-:W-:Y:S05]  /*0b50*/  BSYNC.RECONVERGENT B0 ;  /* 0x0000000000007941 */ /* 0x000fea0003800200 */
.L_x_0:
[----:B0-----:R-:W-:Y:S02]  /*0b60*/  CS2R.32 R2, SR_CLOCKLO ;  /* 0x0000000000027805 */ /* 0x001fe40000005000 */
[----:B------:R-:W-:-:S13]  /*0b70*/  LOP3.LUT P0, RZ, R13, R0, RZ, 0xfc, !PT ;  /* 0x000000000dff7212 */ /* 0x000fda000780fcff */
[----:B------:R-:W-:Y:S05]  /*0b80*/  @P0 EXIT ;  /* 0x000000000000094d */ /* 0x000fea0003800000 */
[----:B------:R-:W-:Y:S01]  /*0b90*/  IADD3 R0, PT, PT, R2, -UR14, RZ ;  /* 0x8000000e02007c10 */ /* 0x000fe2000fffe0ff */
[----:B------:R-:W0:Y:S01]  /*0ba0*/  LDCU.64 UR8, c[0x4][0x8] ;  /* 0x01000100ff0877ac */ /* 0x000e220008000a00 */
[----:B------:R-:W-:Y:S02]  /*0bb0*/  MOV R2, 0x0 ;  /* 0x0000000000027802 */ /* 0x000fe40000000f00 */
[----:B------:R-:W-:Y:S01]  /*0bc0*/  MOV R6, UR6 ;  /* 0x0000000600067c02 */ /* 0x000fe20008000f00 */
[----:B------:R1:W-:Y:S01]  /*0bd0*/  STL [R1], R0 ;  /* 0x0000000001007387 */ /* 0x0003e20000100800 */
[----:B------:R-:W-:Y:S02]  /*0be0*/  MOV R7, UR5 ;  /* 0x0000000500077c02 */ /* 0x000fe40008000f00 */
[----:B------:R-:W2:Y:S01]  /*0bf0*/  LDC.64 R2, c[0x4][R2] ;  /* 0x0100000002027b82 */ /* 0x000ea20000000a00 */
[----:B0-----:R-:W-:Y:S01]  /*0c00*/  IMAD.U32 R4, RZ, RZ, UR8 ;  /* 0x00000008ff047e24 */ /* 0x001fe2000f8e00ff */
[----:B-1----:R-:W-:-:S07]  /*0c10*/  MOV R5, UR9 ;  /* 0x0000000900057c02 */ /* 0x002fce0008000f00 */
[----:B------:R-:W-:-:S07]  /*0c20*/  LEPC R20, `(.L_x_6) ;  /* 0x000000001014794e */ /* 0x000fce0000000000 */
[----:B--2---:R-:W-:Y:S05]  /*0c30*/  CALL.ABS.NOINC R2 ;  /* 0x0000000002007343 */ /* 0x004fea0003c00000 */
.L_x_6:
[----:B------:R-:W-:Y:S05]  /*0c40*/  EXIT ;  /* 0x000000000000794d */ /* 0x000fea0003800000 */
.L_x_7:
[----:B------:R-:W-:-:S00]  /*0c50*/  BRA `(.L_x_7) ;  /* 0xfffffffc00fc7947 */ /* 0x000fc0000383ffff */
[----:B------:R-:W-:-:S00]  /*0c60*/  NOP ;  /* 0x0000000000007918 */ /* 0x000fc00000000000 */
        /* <DEDUP_REMOVED lines=9> */
.L_x_8:


//--------------------- .nv.global.init           --------------------------
	.section	.nv.global.init,"aw",@progbits
.nv.global.init:
	.type		$str,@object
	.size		$str,(.L_0 - $str)
$str:
        /*0000*/ 	.byte	0x54, 0x69, 0x6d, 0x65, 0x20, 0x73, 0x70, 0x65, 0x6e, 0x74, 0x3a, 0x20, 0x25, 0x64, 0x0a, 0x00
.L_0:


//--------------------- .nv.shared.reserved.0     --------------------------
	.section	.nv.shared.reserved.0,"aw",@nobits
	.weak		__nv_reservedSMEM_offset_0_alias
	.size		__nv_reservedSMEM_offset_0_alias, 0, 64
	.other		__nv_reservedSMEM_offset_0_alias,@"STO_CUDA_RESERVED_SHARED STV_DEFAULT"
__nv_reservedSMEM_offset_0_alias:
	.zero		0
	.zero		64


//--------------------- .nv.constant0._Z7prodMulPKfS0_Pfi --------------------------
	.section	.nv.constant0._Z7prodMulPKfS0_Pfi,"a",@progbits
	.sectionflags	@""
	.align	4
.nv.constant0._Z7prodMulPKfS0_Pfi:
	.zero		924


//--------------------- SYMBOLS --------------------------

	.type		.nv.reservedSmem.offset0,@object
	.size		.nv.reservedSmem.offset0,0x4
	.type		vprintf,@function
